//
// Generated by NVIDIA NVVM Compiler
//
// Compiler Build ID: CL-36424714
// Cuda compilation tools, release 13.0, V13.0.88
// Based on NVVM 20.0.0
//

.version 9.0
.target sm_100
.address_size 64

	// .globl	_Z12processArrayyPfii

.visible .entry _Z12processArrayyPfii(
	.param .u64 _Z12processArrayyPfii_param_0,
	.param .u64 .ptr .align 1 _Z12processArrayyPfii_param_1,
	.param .u32 _Z12processArrayyPfii_param_2,
	.param .u32 _Z12processArrayyPfii_param_3
)
{
	.reg .pred 	%p<4>;
	.reg .b32 	%r<14>;
	.reg .b32 	%f<8>;
	.reg .b64 	%rd<6>;

	ld.param.u64 	%rd1, [_Z12processArrayyPfii_param_0];
	ld.param.u64 	%rd2, [_Z12processArrayyPfii_param_1];
	ld.param.u32 	%r3, [_Z12processArrayyPfii_param_2];
	ld.param.u32 	%r4, [_Z12processArrayyPfii_param_3];
	mov.u32 	%r6, %ctaid.x;
	mov.u32 	%r7, %ntid.x;
	mov.u32 	%r8, %tid.x;
	mad.lo.s32 	%r1, %r6, %r7, %r8;
	mov.u32 	%r9, %ctaid.y;
	mov.u32 	%r10, %ntid.y;
	mov.u32 	%r11, %tid.y;
	mad.lo.s32 	%r12, %r9, %r10, %r11;
	setp.ge.s32 	%p1, %r1, %r3;
	setp.ge.s32 	%p2, %r12, %r4;
	or.pred  	%p3, %p1, %p2;
	@%p3 bra 	$L__BB0_2;
	cvta.to.global.u64 	%rd3, %rd2;
	cvt.rn.f32.s32 	%f1, %r1;
	cvt.rn.f32.u32 	%f2, %r12;
	tex.2d.v4.f32.f32 	{%f3, %f4, %f5, %f6}, [%rd1, {%f1, %f2}];
	mul.f32 	%f7, %f3, 0f40A00000;
	mad.lo.s32 	%r13, %r3, %r12, %r1;
	mul.wide.s32 	%rd4, %r13, 4;
	add.s64 	%rd5, %rd3, %rd4;
	st.global.f32 	[%rd5], %f7;
$L__BB0_2:
	ret;

}


// ===== COMPILED SASS (sm_100) =====

	.target	sm_100

	.elftype	@"ET_EXEC"


//--------------------- .note.nv.tkinfo           --------------------------
	.section	.note.nv.tkinfo,"",@"SHT_NOTE"
	.sectionflags	@"SHF_NOTE_NV_TKINFO"
	.tkinfo
        /*0018*/ 	.word	0x00000002
        /*0030*/ 	.string	""
        /*0030*/ 	.string	"ptxas"
        /*0030*/ 	.string	"Cuda compilation tools, release 13.0, V13.0.88"
        /*0030*/ 	.string	"Build cuda_13.0.r13.0/compiler.36424714_0"
        /*0030*/ 	.string	"-arch sm_100 -m 64 "



//--------------------- .note.nv.cuinfo           --------------------------
	.section	.note.nv.cuinfo,"",@"SHT_NOTE"
	.sectionflags	@"SHF_NOTE_NV_CUINFO"
        /*0018*/ 	.short	0x0002
        /*001a*/ 	.short	0x0064
        /*001c*/ 	.short	0x0082
	.zero		2


//--------------------- .nv.info                  --------------------------
	.section	.nv.info,"",@"SHT_CUDA_INFO"
	.align	4


	//----- nvinfo : EIATTR_REGCOUNT
	.align		4
        /*0000*/ 	.byte	0x04, 0x2f
        /*0002*/ 	.short	(.L_1 - .L_0)
	.align		4
.L_0:
        /*0004*/ 	.word	index@(_Z12processArrayyPfii)
        /*0008*/ 	.word	0x0000000a


	//----- nvinfo : EIATTR_FRAME_SIZE
	.align		4
.L_1:
        /*000c*/ 	.byte	0x04, 0x11
        /*000e*/ 	.short	(.L_3 - .L_2)
	.align		4
.L_2:
        /*0010*/ 	.word	index@(_Z12processArrayyPfii)
        /*0014*/ 	.word	0x00000000


	//----- nvinfo : EIATTR_MIN_STACK_SIZE
	.align		4
.L_3:
        /*0018*/ 	.byte	0x04, 0x12
        /*001a*/ 	.short	(.L_5 - .L_4)
	.align		4
.L_4:
        /*001c*/ 	.word	index@(_Z12processArrayyPfii)
        /*0020*/ 	.word	0x00000000
.L_5:


//--------------------- .nv.compat                --------------------------
	.section	.nv.compat,"",@"SHT_CUDA_COMPAT_INFO"
	.align	4
        /*0000*/ 	.byte	0x02, 0x09, 0x00, 0x00, 0x02, 0x02, 0x02, 0x00, 0x02, 0x05, 0x05, 0x00, 0x03, 0x07, 0x01, 0x01
        /*0010*/ 	.byte	0x02, 0x03, 0x00, 0x00, 0x02, 0x06, 0x01, 0x00, 0x04, 0x0b, 0x08, 0x00, 0x09, 0x00, 0x00, 0x00
        /*0020*/ 	.byte	0x00, 0x00, 0x00, 0x00


//--------------------- .nv.info._Z12processArrayyPfii --------------------------
	.section	.nv.info._Z12processArrayyPfii,"",@"SHT_CUDA_INFO"
	.sectionflags	@""
	.align	4


	//----- nvinfo : EIATTR_CUDA_API_VERSION
	.align		4
        /*0000*/ 	.byte	0x04, 0x37
        /*0002*/ 	.short	(.L_7 - .L_6)
.L_6:
        /*0004*/ 	.word	0x00000082


	//----- nvinfo : EIATTR_KPARAM_INFO
	.align		4
.L_7:
        /*0008*/ 	.byte	0x04, 0x17
        /*000a*/ 	.short	(.L_9 - .L_8)
.L_8:
        /*000c*/ 	.word	0x00000000
        /*0010*/ 	.short	0x0003
        /*0012*/ 	.short	0x0014
        /*0014*/ 	.byte	0x00, 0xf0, 0x11, 0x00


	//----- nvinfo : EIATTR_KPARAM_INFO
	.align		4
.L_9:
        /*0018*/ 	.byte	0x04, 0x17
        /*001a*/ 	.short	(.L_11 - .L_10)
.L_10:
        /*001c*/ 	.word	0x00000000
        /*0020*/ 	.short	0x0002
        /*0022*/ 	.short	0x0010
        /*0024*/ 	.byte	0x00, 0xf0, 0x11, 0x00


	//----- nvinfo : EIATTR_KPARAM_INFO
	.align		4
.L_11:
        /*0028*/ 	.byte	0x04, 0x17
        /*002a*/ 	.short	(.L_13 - .L_12)
.L_12:
        /*002c*/ 	.word	0x00000000
        /*0030*/ 	.short	0x0001
        /*0032*/ 	.short	0x0008
        /*0034*/ 	.byte	0x00, 0xf5, 0x21, 0x00


	//----- nvinfo : EIATTR_KPARAM_INFO
	.align		4
.L_13:
        /*0038*/ 	.byte	0x04, 0x17
        /*003a*/ 	.short	(.L_15 - .L_14)
.L_14:
        /*003c*/ 	.word	0x00000000
        /*0040*/ 	.short	0x0000
        /*0042*/ 	.short	0x0000
        /*0044*/ 	.byte	0x00, 0xf0, 0x21, 0x00


	//----- nvinfo : EIATTR_SPARSE_MMA_MASK
	.align		4
.L_15:
        /*0048*/ 	.byte	0x03, 0x50
        /*004a*/ 	.short	0x0000


	//----- nvinfo : EIATTR_MAXREG_COUNT
	.align		4
        /*004c*/ 	.byte	0x03, 0x1b
        /*004e*/ 	.short	0x00ff


	//----- nvinfo : EIATTR_MERCURY_ISA_VERSION
	.align		4
        /*0050*/ 	.byte	0x03, 0x5f
        /*0052*/ 	.short	0x0101


	//----- nvinfo : EIATTR_VRC_CTA_INIT_COUNT
	.align		4
        /*0054*/ 	.byte	0x02, 0x4a
	.zero		1
	.zero		1


	//----- nvinfo : EIATTR_EXIT_INSTR_OFFSETS
	.align		4
        /*0058*/ 	.byte	0x04, 0x1c
        /*005a*/ 	.short	(.L_17 - .L_16)


	//   ....[0]....
.L_16:
        /*005c*/ 	.word	0x000000c0


	//   ....[1]....
        /*0060*/ 	.word	0x00000190


	//----- nvinfo : EIATTR_CBANK_PARAM_SIZE
	.align		4
.L_17:
        /*0064*/ 	.byte	0x03, 0x19
        /*0066*/ 	.short	0x0018


	//----- nvinfo : EIATTR_PARAM_CBANK
	.align		4
        /*0068*/ 	.byte	0x04, 0x0a
        /*006a*/ 	.short	(.L_19 - .L_18)
	.align		4
.L_18:
        /*006c*/ 	.word	index@(.nv.constant0._Z12processArrayyPfii)
        /*0070*/ 	.short	0x0380
        /*0072*/ 	.short	0x0018


	//----- nvinfo : EIATTR_SW_WAR
	.align		4
.L_19:
        /*0074*/ 	.byte	0x04, 0x36
        /*0076*/ 	.short	(.L_21 - .L_20)
.L_20:
        /*0078*/ 	.word	0x00000008
.L_21:


//--------------------- .nv.callgraph             --------------------------
	.section	.nv.callgraph,"",@"SHT_CUDA_CALLGRAPH"
	.align	4
	.sectionentsize	8
	.align		4
        /*0000*/ 	.word	0x00000000
	.align		4
        /*0004*/ 	.word	0xffffffff
	.align		4
        /*0008*/ 	.word	0x00000000
	.align		4
        /*000c*/ 	.word	0xfffffffe
	.align		4
        /*0010*/ 	.word	0x00000000
	.align		4
        /*0014*/ 	.word	0xfffffffd
	.align		4
        /*0018*/ 	.word	0x00000000
	.align		4
        /*001c*/ 	.word	0xfffffffc


//--------------------- .text._Z12processArrayyPfii --------------------------
	.section	.text._Z12processArrayyPfii,"ax",@progbits
	.align	128
        .global         _Z12processArrayyPfii
        .type           _Z12processArrayyPfii,@function
        .size           _Z12processArrayyPfii,(.L_x_1 - _Z12processArrayyPfii)
        .other          _Z12processArrayyPfii,@"STO_CUDA_ENTRY STV_DEFAULT"
_Z12processArrayyPfii:
.text._Z12processArrayyPfii:
[----:B------:R-:W-:Y:S01]  /*0000*/  LDC R1, c[0x0][0x37c] ;  /* 0x0000df00ff017b82 */ /* 0x000fe20000000800 */
[----:B------:R-:W0:Y:S07]  /*0010*/  S2R R2, SR_TID.Y ;  /* 0x0000000000027919 */ /* 0x000e2e0000002200 */
[----:B------:R-:W1:Y:S01]  /*0020*/  LDC R0, c[0x0][0x360] ;  /* 0x0000d800ff007b82 */ /* 0x000e620000000800 */
[----:B------:R-:W2:Y:S01]  /*0030*/  LDCU.64 UR6, c[0x0][0x390] ;  /* 0x00007200ff0677ac */ /* 0x000ea20008000a00 */
[----:B------:R-:W1:Y:S06]  /*0040*/  S2R R3, SR_TID.X ;  /* 0x0000000000037919 */ /* 0x000e6c0000002100 */
[----:B------:R-:W0:Y:S08]  /*0050*/  S2UR UR5, SR_CTAID.Y ;  /* 0x00000000000579c3 */ /* 0x000e300000002600 */
[----:B------:R-:W0:Y:S08]  /*0060*/  LDC R5, c[0x0][0x364] ;  /* 0x0000d900ff057b82 */ /* 0x000e300000000800 */
[----:B------:R-:W1:Y:S01]  /*0070*/  S2UR UR4, SR_CTAID.X ;  /* 0x00000000000479c3 */ /* 0x000e620000002500 */
[----:B0-----:R-:W-:-:S05]  /*0080*/  IMAD R5, R5, UR5, R2 ;  /* 0x0000000505057c24 */ /* 0x001fca000f8e0202 */
[----:B--2---:R-:W-:Y:S01]  /*0090*/  ISETP.GE.AND P0, PT, R5, UR7, PT ;  /* 0x0000000705007c0c */ /* 0x004fe2000bf06270 */
[----:B-1----:R-:W-:-:S05]  /*00a0*/  IMAD R0, R0, UR4, R3 ;  /* 0x0000000400007c24 */ /* 0x002fca000f8e0203 */
[----:B------:R-:W-:-:S13]  /*00b0*/  ISETP.GE.OR P0, PT, R0, UR6, P0 ;  /* 0x0000000600007c0c */ /* 0x000fda0008706670 */
[----:B------:R-:W-:Y:S05]  /*00c0*/  @P0 EXIT ;  /* 0x000000000000094d */ /* 0x000fea0003800000 */
[----:B------:R-:W0:Y:S01]  /*00d0*/  LDCU UR4, c[0x0][0x380] ;  /* 0x00007000ff0477ac */ /* 0x000e220008000800 */
[----:B------:R-:W-:Y:S01]  /*00e0*/  HFMA2 R4, -RZ, RZ, -3, 0 ;  /* 0xc2000000ff047431 */ /* 0x000fe200000001ff */
[----:B------:R-:W-:Y:S02]  /*00f0*/  I2FP.F32.S32 R6, R0 ;  /* 0x0000000000067245 */ /* 0x000fe40000201400 */
[----:B------:R-:W-:Y:S01]  /*0100*/  I2FP.F32.U32 R7, R5 ;  /* 0x0000000500077245 */ /* 0x000fe20000201000 */
[----:B------:R-:W-:-:S03]  /*0110*/  UMOV UR5, URZ ;  /* 0x000000ff00057c82 */ /* 0x000fc60008000000 */
[----:B0-----:R0:W5:Y:S01]  /*0120*/  TEX.LL RZ, R6, R6, R4, UR4, 2D, 0x1 ;  /* 0x28ff040406067f60 */ /* 0x00116200089e01ff */
[----:B------:R-:W1:Y:S01]  /*0130*/  LDC.64 R2, c[0x0][0x388] ;  /* 0x0000e200ff027b82 */ /* 0x000e620000000a00 */
[----:B------:R-:W-:Y:S01]  /*0140*/  IMAD R5, R5, UR6, R0 ;  /* 0x0000000605057c24 */ /* 0x000fe2000f8e0200 */
[----:B0-----:R-:W0:Y:S03]  /*0150*/  LDCU.64 UR4, c[0x0][0x358] ;  /* 0x00006b00ff0477ac */ /* 0x001e260008000a00 */
[----:B-1----:R-:W-:-:S04]  /*0160*/  IMAD.WIDE R2, R5, 0x4, R2 ;  /* 0x0000000405027825 */ /* 0x002fc800078e0202 */
[----:B-----5:R-:W-:-:S05]  /*0170*/  FMUL R5, R6, 5 ;  /* 0x40a0000006057820 */ /* 0x020fca0000400000 */
[----:B0-----:R-:W-:Y:S01]  /*0180*/  STG.E desc[UR4][R2.64], R5 ;  /* 0x0000000502007986 */ /* 0x001fe2000c101904 */
[----:B------:R-:W-:Y:S05]  /*0190*/  EXIT ;  /* 0x000000000000794d */ /* 0x000fea0003800000 */
.L_x_0:
[----:B------:R-:W-:-:S00]  /*01a0*/  BRA `(.L_x_0) ;  /* 0xfffffffc00fc7947 */ /* 0x000fc0000383ffff */
[----:B------:R-:W-:-:S00]  /*01b0*/  NOP ;  /* 0x0000000000007918 */ /* 0x000fc00000000000 */
        /* <DEDUP_REMOVED lines=12> */
.L_x_1:


//--------------------- .nv.shared.reserved.0     --------------------------
	.section	.nv.shared.reserved.0,"aw",@nobits
	.weak		__nv_reservedSMEM_offset_0_alias
	.size		__nv_reservedSMEM_offset_0_alias, 0, 64
	.other		__nv_reservedSMEM_offset_0_alias,@"STO_CUDA_RESERVED_SHARED STV_DEFAULT"
__nv_reservedSMEM_offset_0_alias:
	.zero		0
	.zero		64


//--------------------- .nv.constant0._Z12processArrayyPfii --------------------------
	.section	.nv.constant0._Z12processArrayyPfii,"a",@progbits
	.sectionflags	@""
	.align	4
.nv.constant0._Z12processArrayyPfii:
	.zero		920


//--------------------- SYMBOLS --------------------------

	.type		.nv.reservedSmem.offset0,@object
	.size		.nv.reservedSmem.offset0,0x4
